	.headerflags	@"EF_CUDA_TEXMODE_UNIFIED EF_CUDA_64BIT_ADDRESS EF_CUDA_ACCELERATORS EF_CUDA_SM90 EF_CUDA_VIRTUAL_SM(EF_CUDA_SM90)"
	.elftype	@"ET_EXEC"


//--------------------- .nv.info                  --------------------------
	.section	.nv.info,"",@"SHT_CUDA_INFO"
	.align	4


	//----- nvinfo : EIATTR_REGCOUNT
	.align		4
        /*0000*/ 	.byte	0x04, 0x2f
        /*0002*/ 	.short	(.L_1 - .L_0)
	.align		4
.L_0:
        /*0004*/ 	.word	index@(triton_poi_fused_convolution_leaky_relu_26)
        /*0008*/ 	.word	0x0000000e


	//----- nvinfo : EIATTR_MIN_STACK_SIZE
	.align		4
.L_1:
        /*000c*/ 	.byte	0x04, 0x12
        /*000e*/ 	.short	(.L_3 - .L_2)
	.align		4
.L_2:
        /*0010*/ 	.word	index@(triton_poi_fused_convolution_leaky_relu_26)
        /*0014*/ 	.word	0x00000000


	//----- nvinfo : EIATTR_FRAME_SIZE
	.align		4
.L_3:
        /*0018*/ 	.byte	0x04, 0x11
        /*001a*/ 	.short	(.L_5 - .L_4)
	.align		4
.L_4:
        /*001c*/ 	.word	index@(triton_poi_fused_convolution_leaky_relu_26)
        /*0020*/ 	.word	0x00000000


	//----- nvinfo : EIATTR_MIN_STACK_SIZE
	.align		4
.L_5:
        /*0024*/ 	.byte	0x04, 0x12
        /*0026*/ 	.short	(.L_7 - .L_6)
	.align		4
.L_6:
        /*0028*/ 	.word	index@(triton_poi_fused_convolution_leaky_relu_26)
        /*002c*/ 	.word	0x00000000
.L_7:


//--------------------- .nv.info.triton_poi_fused_convolution_leaky_relu_26 --------------------------
	.section	.nv.info.triton_poi_fused_convolution_leaky_relu_26,"",@"SHT_CUDA_INFO"
	.sectionflags	@""
	.align	4


	//----- nvinfo : EIATTR_CUDA_API_VERSION
	.align		4
        /*0000*/ 	.byte	0x04, 0x37
        /*0002*/ 	.short	(.L_9 - .L_8)
.L_8:
        /*0004*/ 	.word	0x0000007c


	//----- nvinfo : EIATTR_KPARAM_INFO
	.align		4
.L_9:
        /*0008*/ 	.byte	0x04, 0x17
        /*000a*/ 	.short	(.L_11 - .L_10)
.L_10:
        /*000c*/ 	.word	0x00000000
        /*0010*/ 	.short	0x0003
        /*0012*/ 	.short	0x0018
        /*0014*/ 	.byte	0x00, 0xf0, 0x11, 0x00


	//----- nvinfo : EIATTR_KPARAM_INFO
	.align		4
.L_11:
        /*0018*/ 	.byte	0x04, 0x17
        /*001a*/ 	.short	(.L_13 - .L_12)
.L_12:
        /*001c*/ 	.word	0x00000000
        /*0020*/ 	.short	0x0002
        /*0022*/ 	.short	0x0010
        /*0024*/ 	.byte	0x00, 0xf4, 0x21, 0x00


	//----- nvinfo : EIATTR_KPARAM_INFO
	.align		4
.L_13:
        /*0028*/ 	.byte	0x04, 0x17
        /*002a*/ 	.short	(.L_15 - .L_14)
.L_14:
        /*002c*/ 	.word	0x00000000
        /*0030*/ 	.short	0x0001
        /*0032*/ 	.short	0x0008
        /*0034*/ 	.byte	0x00, 0xf4, 0x21, 0x00


	//----- nvinfo : EIATTR_KPARAM_INFO
	.align		4
.L_15:
        /*0038*/ 	.byte	0x04, 0x17
        /*003a*/ 	.short	(.L_17 - .L_16)
.L_16:
        /*003c*/ 	.word	0x00000000
        /*0040*/ 	.short	0x0000
        /*0042*/ 	.short	0x0000
        /*0044*/ 	.byte	0x00, 0xf4, 0x21, 0x00


	//----- nvinfo : EIATTR_SPARSE_MMA_MASK
	.align		4
.L_17:
        /*0048*/ 	.byte	0x03, 0x50
        /*004a*/ 	.short	0x0000


	//----- nvinfo : EIATTR_MAXREG_COUNT
	.align		4
        /*004c*/ 	.byte	0x03, 0x1b
        /*004e*/ 	.short	0x00ff


	//----- nvinfo : EIATTR_EXIT_INSTR_OFFSETS
	.align		4
        /*0050*/ 	.byte	0x04, 0x1c
        /*0052*/ 	.short	(.L_19 - .L_18)


	//   ....[0]....
.L_18:
        /*0054*/ 	.word	0x000001d0


	//   ....[1]....
        /*0058*/ 	.word	0x000001f0


	//----- nvinfo : EIATTR_REQNTID
	.align		4
.L_19:
        /*005c*/ 	.byte	0x04, 0x10
        /*005e*/ 	.short	(.L_21 - .L_20)
.L_20:
        /*0060*/ 	.word	0x00000080
        /*0064*/ 	.word	0x00000001
        /*0068*/ 	.word	0x00000001


	//----- nvinfo : EIATTR_CBANK_PARAM_SIZE
	.align		4
.L_21:
        /*006c*/ 	.byte	0x03, 0x19
        /*006e*/ 	.short	0x001c


	//----- nvinfo : EIATTR_PARAM_CBANK
	.align		4
        /*0070*/ 	.byte	0x04, 0x0a
        /*0072*/ 	.short	(.L_23 - .L_22)
	.align		4
.L_22:
        /*0074*/ 	.word	index@(.nv.constant0.triton_poi_fused_convolution_leaky_relu_26)
        /*0078*/ 	.short	0x0210
        /*007a*/ 	.short	0x001c


	//----- nvinfo : EIATTR_SW_WAR
	.align		4
.L_23:
        /*007c*/ 	.byte	0x04, 0x36
        /*007e*/ 	.short	(.L_25 - .L_24)
.L_24:
        /*0080*/ 	.word	0x00000008
.L_25:


//--------------------- .nv.callgraph             --------------------------
	.section	.nv.callgraph,"",@"SHT_CUDA_CALLGRAPH"
	.align	4
	.sectionentsize	8
	.align		4
        /*0000*/ 	.word	0x00000000
	.align		4
        /*0004*/ 	.word	0xffffffff
	.align		4
        /*0008*/ 	.word	0x00000000
	.align		4
        /*000c*/ 	.word	0xfffffffe
	.align		4
        /*0010*/ 	.word	0x00000000
	.align		4
        /*0014*/ 	.word	0xfffffffd
	.align		4
        /*0018*/ 	.word	0x00000000
	.align		4
        /*001c*/ 	.word	0xfffffffc


//--------------------- .text.triton_poi_fused_convolution_leaky_relu_26 --------------------------
	.section	.text.triton_poi_fused_convolution_leaky_relu_26,"ax",@progbits
	.align	128
        .global         triton_poi_fused_convolution_leaky_relu_26
        .type           triton_poi_fused_convolution_leaky_relu_26,@function
        .size           triton_poi_fused_convolution_leaky_relu_26,(.L_x_1 - triton_poi_fused_convolution_leaky_relu_26)
        .other          triton_poi_fused_convolution_leaky_relu_26,@"STO_CUDA_ENTRY STV_DEFAULT"
triton_poi_fused_convolution_leaky_relu_26:
.text.triton_poi_fused_convolution_leaky_relu_26:
[----:B------:R-:W0:Y:S02]  /*0000*/  LDC R1, c[0x0][0x28] ;  /* 0x00000a00ff017b82 */ /* 0x000e240000000800 */
[----:B------:R-:W1:Y:S01]  /*0010*/  S2R R0, SR_TID.X ;  /* 0x0000000000007919 */ /* 0x000e620000002100 */
[----:B------:R-:W2:Y:S01]  /*0020*/  LDC.64 R4, c[0x0][0x218] ;  /* 0x00008600ff047b82 */ /* 0x000ea20000000a00 */
[----:B------:R-:W-:Y:S01]  /*0030*/  ULDC.64 UR4, c[0x0][0x208] ;  /* 0x0000820000047ab9 */ /* 0x000fe20000000a00 */
[----:B------:R-:W-:Y:S01]  /*0040*/  ULDC.64 UR6, c[0x0][0x220] ;  /* 0x0000880000067ab9 */ /* 0x000fe20000000a00 */
[----:B------:R-:W3:Y:S05]  /*0050*/  S2R R7, SR_CTAID.X ;  /* 0x0000000000077919 */ /* 0x000eea0000002500 */
[----:B------:R-:W4:Y:S01]  /*0060*/  LDC.64 R2, c[0x0][0x210] ;  /* 0x00008400ff027b82 */ /* 0x000f220000000a00 */
[----:B-1----:R-:W-:-:S05]  /*0070*/  LOP3.LUT R0, R0, 0x7f, RZ, 0xc0, !PT ;  /* 0x0000007f00007812 */ /* 0x002fca00078ec0ff */
[----:B---3--:R-:W-:-:S04]  /*0080*/  IMAD R7, R7, 0x80, R0 ;  /* 0x0000008007077824 */ /* 0x008fc800078e0200 */
[C---:B------:R-:W-:Y:S01]  /*0090*/  IMAD.HI R0, R7.reuse, 0x55555556, RZ ;  /* 0x5555555607007827 */ /* 0x040fe200078e02ff */
[----:B------:R-:W-:-:S03]  /*00a0*/  ISETP.GE.AND P1, PT, R7, 0x1800, PT ;  /* 0x000018000700780c */ /* 0x000fc60003f26270 */
[----:B----4-:R-:W-:Y:S01]  /*00b0*/  IMAD.WIDE R2, R7, 0x4, R2 ;  /* 0x0000000407027825 */ /* 0x010fe200078e0202 */
[----:B------:R-:W-:-:S04]  /*00c0*/  LEA.HI R0, R0, R0, RZ, 0x1 ;  /* 0x0000000000007211 */ /* 0x000fc800078f08ff */
[----:B------:R-:W-:-:S04]  /*00d0*/  SHF.R.S32.HI R9, RZ, 0x1f, R0 ;  /* 0x0000001fff097819 */ /* 0x000fc80000011400 */
[----:B------:R-:W-:-:S04]  /*00e0*/  LEA.HI R9, R9, R0, RZ, 0x9 ;  /* 0x0000000009097211 */ /* 0x000fc800078f48ff */
[----:B------:R-:W-:-:S05]  /*00f0*/  LOP3.LUT R9, R9, 0xfffffe00, RZ, 0xc0, !PT ;  /* 0xfffffe0009097812 */ /* 0x000fca00078ec0ff */
[----:B------:R-:W-:Y:S02]  /*0100*/  IMAD.IADD R9, R0, 0x1, -R9 ;  /* 0x0000000100097824 */ /* 0x000fe400078e0a09 */
[----:B------:R-:W-:Y:S02]  /*0110*/  IMAD.MOV.U32 R0, RZ, RZ, RZ ;  /* 0x000000ffff007224 */ /* 0x000fe400078e00ff */
[----:B--2---:R-:W-:-:S04]  /*0120*/  IMAD.WIDE R4, R9, 0x4, R4 ;  /* 0x0000000409047825 */ /* 0x004fc800078e0204 */
[----:B------:R-:W-:Y:S01]  /*0130*/  IMAD.MOV.U32 R9, RZ, RZ, RZ ;  /* 0x000000ffff097224 */ /* 0x000fe200078e00ff */
[----:B------:R-:W2:Y:S05]  /*0140*/  @!P1 LDG.E R0, desc[UR4][R2.64] ;  /* 0x0000000402009981 */ /* 0x000eaa000c1e1900 */
[----:B------:R-:W2:Y:S01]  /*0150*/  @!P1 LDG.E.EL R9, desc[UR4][R4.64] ;  /* 0x0000000404099981 */ /* 0x000ea2000c2e1900 */
[----:B------:R-:W-:-:S04]  /*0160*/  IADD3 R6, P2, R7, UR6, RZ ;  /* 0x0000000607067c10 */ /* 0x000fc8000ff5e0ff */
[----:B------:R-:W-:Y:S02]  /*0170*/  LEA.HI.X.SX32 R7, R7, UR7, 0x1, P2 ;  /* 0x0000000707077c11 */ /* 0x000fe400090f0eff */
[----:B--2---:R-:W-:Y:S01]  /*0180*/  FSETP.GT.AND P0, PT, R0, -R9, PT ;  /* 0x800000090000720b */ /* 0x004fe20003f04000 */
[----:B------:R-:W-:-:S03]  /*0190*/  FADD R9, R9, R0 ;  /* 0x0000000009097221 */ /* 0x000fc60000000000 */
[----:B------:R-:W-:-:S05]  /*01a0*/  SEL R11, RZ, 0x1, !P0 ;  /* 0x00000001ff0b7807 */ /* 0x000fca0004000000 */
[----:B------:R1:W-:Y:S04]  /*01b0*/  @!P1 STG.E.U8 desc[UR4][R6.64], R11 ;  /* 0x0000000b06009986 */ /* 0x0003e8000c101104 */
[----:B------:R-:W-:Y:S01]  /*01c0*/  @!P0 FMUL R9, R9, 0.10000000149011611938 ;  /* 0x3dcccccd09098820 */ /* 0x000fe20000400000 */
[----:B------:R-:W-:Y:S06]  /*01d0*/  @P1 EXIT ;  /* 0x000000000000194d */ /* 0x000fec0003800000 */
[----:B------:R-:W-:Y:S01]  /*01e0*/  STG.E desc[UR4][R2.64], R9 ;  /* 0x0000000902007986 */ /* 0x000fe2000c101904 */
[----:B------:R-:W-:Y:S05]  /*01f0*/  EXIT ;  /* 0x000000000000794d */ /* 0x000fea0003800000 */
.L_x_0:
[----:B------:R-:W-:-:S00]  /*0200*/  BRA `(.L_x_0) ;  /* 0xfffffffc00fc7947 */ /* 0x000fc0000383ffff */
[----:B------:R-:W-:-:S00]  /*0210*/  NOP ;  /* 0x0000000000007918 */ /* 0x000fc00000000000 */
        /* <DEDUP_REMOVED lines=14> */
.L_x_1:


//--------------------- .nv.constant0.triton_poi_fused_convolution_leaky_relu_26 --------------------------
	.section	.nv.constant0.triton_poi_fused_convolution_leaky_relu_26,"a",@progbits
	.sectionflags	@""
	.align	4
.nv.constant0.triton_poi_fused_convolution_leaky_relu_26:
	.zero		556
